//
// Generated by NVIDIA NVVM Compiler
//
// Compiler Build ID: CL-36424714
// Cuda compilation tools, release 13.0, V13.0.88
// Based on NVVM 20.0.0
//

.version 9.0
.target sm_100
.address_size 64

	// .globl	_Z9blankCallv
.global .align 4 .b8 precalc_xorwow_matrix[102400];
.global .align 4 .b8 precalc_xorwow_offset_matrix[102400];
.global .align 4 .b8 mrg32k3aM1[2304];
.global .align 4 .b8 mrg32k3aM2[2304];
.global .align 4 .b8 mrg32k3aM1SubSeq[2016];
.global .align 4 .b8 mrg32k3aM2SubSeq[2016];
.global .align 4 .b8 mrg32k3aM1Seq[2304];
.global .align 4 .b8 mrg32k3aM2Seq[2304];
.const .align 8 .b8 __cr_lgamma_table[72];

.visible .entry _Z9blankCallv()
{


	ret;

}
	// .globl	_Z16computeHistogramPi
.visible .entry _Z16computeHistogramPi(
	.param .u64 .ptr .align 1 _Z16computeHistogramPi_param_0
)
{


	ret;

}


// ===== COMPILED SASS (sm_100) =====

	.target	sm_100

	.elftype	@"ET_EXEC"


//--------------------- .note.nv.tkinfo           --------------------------
	.section	.note.nv.tkinfo,"",@"SHT_NOTE"
	.sectionflags	@"SHF_NOTE_NV_TKINFO"
	.tkinfo
        /*0018*/ 	.word	0x00000002
        /*0030*/ 	.string	""
        /*0030*/ 	.string	"ptxas"
        /*0030*/ 	.string	"Cuda compilation tools, release 13.0, V13.0.88"
        /*0030*/ 	.string	"Build cuda_13.0.r13.0/compiler.36424714_0"
        /*0030*/ 	.string	"-arch sm_100 -m 64 "



//--------------------- .note.nv.cuinfo           --------------------------
	.section	.note.nv.cuinfo,"",@"SHT_NOTE"
	.sectionflags	@"SHF_NOTE_NV_CUINFO"
        /*0018*/ 	.short	0x0002
        /*001a*/ 	.short	0x0064
        /*001c*/ 	.short	0x0082
	.zero		2


//--------------------- .nv.info                  --------------------------
	.section	.nv.info,"",@"SHT_CUDA_INFO"
	.align	4


	//----- nvinfo : EIATTR_REGCOUNT
	.align		4
        /*0000*/ 	.byte	0x04, 0x2f
        /*0002*/ 	.short	(.L_10 - .L_9)
	.align		4
.L_9:
        /*0004*/ 	.word	index@(_Z9blankCallv)
        /*0008*/ 	.word	0x00000004


	//----- nvinfo : EIATTR_FRAME_SIZE
	.align		4
.L_10:
        /*000c*/ 	.byte	0x04, 0x11
        /*000e*/ 	.short	(.L_12 - .L_11)
	.align		4
.L_11:
        /*0010*/ 	.word	index@(_Z9blankCallv)
        /*0014*/ 	.word	0x00000000


	//----- nvinfo : EIATTR_REGCOUNT
	.align		4
.L_12:
        /*0018*/ 	.byte	0x04, 0x2f
        /*001a*/ 	.short	(.L_14 - .L_13)
	.align		4
.L_13:
        /*001c*/ 	.word	index@(_Z16computeHistogramPi)
        /*0020*/ 	.word	0x00000004


	//----- nvinfo : EIATTR_FRAME_SIZE
	.align		4
.L_14:
        /*0024*/ 	.byte	0x04, 0x11
        /*0026*/ 	.short	(.L_16 - .L_15)
	.align		4
.L_15:
        /*0028*/ 	.word	index@(_Z16computeHistogramPi)
        /*002c*/ 	.word	0x00000000


	//----- nvinfo : EIATTR_MIN_STACK_SIZE
	.align		4
.L_16:
        /*0030*/ 	.byte	0x04, 0x12
        /*0032*/ 	.short	(.L_18 - .L_17)
	.align		4
.L_17:
        /*0034*/ 	.word	index@(_Z16computeHistogramPi)
        /*0038*/ 	.word	0x00000000


	//----- nvinfo : EIATTR_MIN_STACK_SIZE
	.align		4
.L_18:
        /*003c*/ 	.byte	0x04, 0x12
        /*003e*/ 	.short	(.L_20 - .L_19)
	.align		4
.L_19:
        /*0040*/ 	.word	index@(_Z9blankCallv)
        /*0044*/ 	.word	0x00000000
.L_20:


//--------------------- .nv.compat                --------------------------
	.section	.nv.compat,"",@"SHT_CUDA_COMPAT_INFO"
	.align	4
        /*0000*/ 	.byte	0x02, 0x09, 0x00, 0x00, 0x02, 0x02, 0x01, 0x00, 0x02, 0x05, 0x05, 0x00, 0x03, 0x07, 0x01, 0x01
        /*0010*/ 	.byte	0x02, 0x03, 0x00, 0x00, 0x02, 0x06, 0x01, 0x00, 0x04, 0x0b, 0x08, 0x00, 0x09, 0x00, 0x00, 0x00
        /*0020*/ 	.byte	0x00, 0x00, 0x00, 0x00


//--------------------- .nv.info._Z16computeHistogramPi --------------------------
	.section	.nv.info._Z16computeHistogramPi,"",@"SHT_CUDA_INFO"
	.sectionflags	@""
	.align	4


	//----- nvinfo : EIATTR_CUDA_API_VERSION
	.align		4
        /*0000*/ 	.byte	0x04, 0x37
        /*0002*/ 	.short	(.L_22 - .L_21)
.L_21:
        /*0004*/ 	.word	0x00000082


	//----- nvinfo : EIATTR_KPARAM_INFO
	.align		4
.L_22:
        /*0008*/ 	.byte	0x04, 0x17
        /*000a*/ 	.short	(.L_24 - .L_23)
.L_23:
        /*000c*/ 	.word	0x00000000
        /*0010*/ 	.short	0x0000
        /*0012*/ 	.short	0x0000
        /*0014*/ 	.byte	0x00, 0xf5, 0x21, 0x00


	//----- nvinfo : EIATTR_SPARSE_MMA_MASK
	.align		4
.L_24:
        /*0018*/ 	.byte	0x03, 0x50
        /*001a*/ 	.short	0x0000


	//----- nvinfo : EIATTR_MAXREG_COUNT
	.align		4
        /*001c*/ 	.byte	0x03, 0x1b
        /*001e*/ 	.short	0x00ff


	//----- nvinfo : EIATTR_MERCURY_ISA_VERSION
	.align		4
        /*0020*/ 	.byte	0x03, 0x5f
        /*0022*/ 	.short	0x0101


	//----- nvinfo : EIATTR_VRC_CTA_INIT_COUNT
	.align		4
        /*0024*/ 	.byte	0x02, 0x4a
	.zero		1
	.zero		1


	//----- nvinfo : EIATTR_EXIT_INSTR_OFFSETS
	.align		4
        /*0028*/ 	.byte	0x04, 0x1c
        /*002a*/ 	.short	(.L_26 - .L_25)


	//   ....[0]....
.L_25:
        /*002c*/ 	.word	0x00000010


	//----- nvinfo : EIATTR_CBANK_PARAM_SIZE
	.align		4
.L_26:
        /*0030*/ 	.byte	0x03, 0x19
        /*0032*/ 	.short	0x0008


	//----- nvinfo : EIATTR_PARAM_CBANK
	.align		4
        /*0034*/ 	.byte	0x04, 0x0a
        /*0036*/ 	.short	(.L_28 - .L_27)
	.align		4
.L_27:
        /*0038*/ 	.word	index@(.nv.constant0._Z16computeHistogramPi)
        /*003c*/ 	.short	0x0380
        /*003e*/ 	.short	0x0008


	//----- nvinfo : EIATTR_SW_WAR
	.align		4
.L_28:
        /*0040*/ 	.byte	0x04, 0x36
        /*0042*/ 	.short	(.L_30 - .L_29)
.L_29:
        /*0044*/ 	.word	0x00000008
.L_30:


//--------------------- .nv.info._Z9blankCallv    --------------------------
	.section	.nv.info._Z9blankCallv,"",@"SHT_CUDA_INFO"
	.sectionflags	@""
	.align	4


	//----- nvinfo : EIATTR_CUDA_API_VERSION
	.align		4
        /*0000*/ 	.byte	0x04, 0x37
        /*0002*/ 	.short	(.L_32 - .L_31)
.L_31:
        /*0004*/ 	.word	0x00000082


	//----- nvinfo : EIATTR_SPARSE_MMA_MASK
	.align		4
.L_32:
        /*0008*/ 	.byte	0x03, 0x50
        /*000a*/ 	.short	0x0000


	//----- nvinfo : EIATTR_MAXREG_COUNT
	.align		4
        /*000c*/ 	.byte	0x03, 0x1b
        /*000e*/ 	.short	0x00ff


	//----- nvinfo : EIATTR_MERCURY_ISA_VERSION
	.align		4
        /*0010*/ 	.byte	0x03, 0x5f
        /*0012*/ 	.short	0x0101


	//----- nvinfo : EIATTR_VRC_CTA_INIT_COUNT
	.align		4
        /*0014*/ 	.byte	0x02, 0x4a
	.zero		1
	.zero		1


	//----- nvinfo : EIATTR_EXIT_INSTR_OFFSETS
	.align		4
        /*0018*/ 	.byte	0x04, 0x1c
        /*001a*/ 	.short	(.L_34 - .L_33)


	//   ....[0]....
.L_33:
        /*001c*/ 	.word	0x00000010


	//----- nvinfo : EIATTR_SW_WAR
	.align		4
.L_34:
        /*0020*/ 	.byte	0x04, 0x36
        /*0022*/ 	.short	(.L_36 - .L_35)
.L_35:
        /*0024*/ 	.word	0x00000008
.L_36:


//--------------------- .nv.callgraph             --------------------------
	.section	.nv.callgraph,"",@"SHT_CUDA_CALLGRAPH"
	.align	4
	.sectionentsize	8
	.align		4
        /*0000*/ 	.word	0x00000000
	.align		4
        /*0004*/ 	.word	0xffffffff
	.align		4
        /*0008*/ 	.word	0x00000000
	.align		4
        /*000c*/ 	.word	0xfffffffe
	.align		4
        /*0010*/ 	.word	0x00000000
	.align		4
        /*0014*/ 	.word	0xfffffffd
	.align		4
        /*0018*/ 	.word	0x00000000
	.align		4
        /*001c*/ 	.word	0xfffffffc


//--------------------- .nv.constant4             --------------------------
	.section	.nv.constant4,"a",@progbits
	.align	8
	.align		8
.nv.constant4:
        /*0000*/ 	.dword	precalc_xorwow_matrix
	.align		8
        /*0008*/ 	.dword	precalc_xorwow_offset_matrix
	.align		8
        /*0010*/ 	.dword	mrg32k3aM1
	.align		8
        /*0018*/ 	.dword	mrg32k3aM2
	.align		8
        /*0020*/ 	.dword	mrg32k3aM1SubSeq
	.align		8
        /*0028*/ 	.dword	mrg32k3aM2SubSeq
	.align		8
        /*0030*/ 	.dword	mrg32k3aM1Seq
	.align		8
        /*0038*/ 	.dword	mrg32k3aM2Seq


//--------------------- .nv.constant3             --------------------------
	.section	.nv.constant3,"a",@progbits
	.align	8
.nv.constant3:
	.type		__cr_lgamma_table,@object
	.size		__cr_lgamma_table,(.L_8 - __cr_lgamma_table)
__cr_lgamma_table:
        /*0000*/ 	.byte	0x00, 0x00, 0x00, 0x00, 0x00, 0x00, 0x00, 0x00, 0x00, 0x00, 0x00, 0x00, 0x00, 0x00, 0x00, 0x00
        /*0010*/ 	.byte	0xef, 0x39, 0xfa, 0xfe, 0x42, 0x2e, 0xe6, 0x3f, 0x02, 0x20, 0x2a, 0xfa, 0x0b, 0xab, 0xfc, 0x3f
        /*0020*/ 	.byte	0xf9, 0x2c, 0x92, 0x7c, 0xa7, 0x6c, 0x09, 0x40, 0xc9, 0x79, 0x44, 0x3c, 0x64, 0x26, 0x13, 0x40
        /*0030*/ 	.byte	0xca, 0x01, 0xcf, 0x3a, 0x27, 0x51, 0x1a, 0x40, 0x30, 0xcc, 0x2d, 0xf3, 0xe1, 0x0c, 0x21, 0x40
        /*0040*/ 	.byte	0x0d, 0xb7, 0xfc, 0x82, 0x8e, 0x35, 0x25, 0x40
.L_8:


//--------------------- .text._Z16computeHistogramPi --------------------------
	.section	.text._Z16computeHistogramPi,"ax",@progbits
	.align	128
        .global         _Z16computeHistogramPi
        .type           _Z16computeHistogramPi,@function
        .size           _Z16computeHistogramPi,(.L_x_2 - _Z16computeHistogramPi)
        .other          _Z16computeHistogramPi,@"STO_CUDA_ENTRY STV_DEFAULT"
_Z16computeHistogramPi:
.text._Z16computeHistogramPi:
[----:B------:R-:W-:Y:S01]  /*0000*/  LDC R1, c[0x0][0x37c] ;  /* 0x0000df00ff017b82 */ /* 0x000fe20000000800 */
[----:B------:R-:W-:Y:S05]  /*0010*/  EXIT ;  /* 0x000000000000794d */ /* 0x000fea0003800000 */
.L_x_0:
[----:B------:R-:W-:-:S00]  /*0020*/  BRA `(.L_x_0) ;  /* 0xfffffffc00fc7947 */ /* 0x000fc0000383ffff */
[----:B------:R-:W-:-:S00]  /*0030*/  NOP ;  /* 0x0000000000007918 */ /* 0x000fc00000000000 */
        /* <DEDUP_REMOVED lines=12> */
.L_x_2:


//--------------------- .text._Z9blankCallv       --------------------------
	.section	.text._Z9blankCallv,"ax",@progbits
	.align	128
        .global         _Z9blankCallv
        .type           _Z9blankCallv,@function
        .size           _Z9blankCallv,(.L_x_3 - _Z9blankCallv)
        .other          _Z9blankCallv,@"STO_CUDA_ENTRY STV_DEFAULT"
_Z9blankCallv:
.text._Z9blankCallv:
[----:B------:R-:W-:Y:S01]  /*0000*/  LDC R1, c[0x0][0x37c] ;  /* 0x0000df00ff017b82 */ /* 0x000fe20000000800 */
[----:B------:R-:W-:Y:S05]  /*0010*/  EXIT ;  /* 0x000000000000794d */ /* 0x000fea0003800000 */
.L_x_1:
        /* <DEDUP_REMOVED lines=14> */
.L_x_3:


//--------------------- .nv.global.init           --------------------------
	.section	.nv.global.init,"aw",@progbits
	.align	4
.nv.global.init:
	.type		mrg32k3aM1SubSeq,@object
	.size		mrg32k3aM1SubSeq,(mrg32k3aM2SubSeq - mrg32k3aM1SubSeq)
mrg32k3aM1SubSeq:
        /*0000*/ 	.byte	0x0b, 0xcc, 0xee, 0x04, 0x73, 0x29, 0x8b, 0x6f, 0xf6, 0x53, 0x03, 0xf6, 0x23, 0xf6, 0xea, 0xda
        /* <DEDUP_REMOVED lines=125> */
	.type		mrg32k3aM2SubSeq,@object
	.size		mrg32k3aM2SubSeq,(mrg32k3aM1 - mrg32k3aM2SubSeq)
mrg32k3aM2SubSeq:
        /* <DEDUP_REMOVED lines=126> */
	.type		mrg32k3aM1,@object
	.size		mrg32k3aM1,(mrg32k3aM1Seq - mrg32k3aM1)
mrg32k3aM1:
        /* <DEDUP_REMOVED lines=144> */
	.type		mrg32k3aM1Seq,@object
	.size		mrg32k3aM1Seq,(mrg32k3aM2 - mrg32k3aM1Seq)
mrg32k3aM1Seq:
        /* <DEDUP_REMOVED lines=144> */
	.type		mrg32k3aM2,@object
	.size		mrg32k3aM2,(mrg32k3aM2Seq - mrg32k3aM2)
mrg32k3aM2:
        /* <DEDUP_REMOVED lines=144> */
	.type		mrg32k3aM2Seq,@object
	.size		mrg32k3aM2Seq,(precalc_xorwow_matrix - mrg32k3aM2Seq)
mrg32k3aM2Seq:
        /* <DEDUP_REMOVED lines=144> */
	.type		precalc_xorwow_matrix,@object
	.size		precalc_xorwow_matrix,(precalc_xorwow_offset_matrix - precalc_xorwow_matrix)
precalc_xorwow_matrix:
        /* <DEDUP_REMOVED lines=6400> */
	.type		precalc_xorwow_offset_matrix,@object
	.size		precalc_xorwow_offset_matrix,(.L_1 - precalc_xorwow_offset_matrix)
precalc_xorwow_offset_matrix:
        /* <DEDUP_REMOVED lines=6400> */
.L_1:


//--------------------- .nv.shared.reserved.0     --------------------------
	.section	.nv.shared.reserved.0,"aw",@nobits
	.weak		__nv_reservedSMEM_offset_0_alias
	.size		__nv_reservedSMEM_offset_0_alias, 0, 64
	.other		__nv_reservedSMEM_offset_0_alias,@"STO_CUDA_RESERVED_SHARED STV_DEFAULT"
__nv_reservedSMEM_offset_0_alias:
	.zero		0
	.zero		64


//--------------------- .nv.constant0._Z16computeHistogramPi --------------------------
	.section	.nv.constant0._Z16computeHistogramPi,"a",@progbits
	.sectionflags	@""
	.align	4
.nv.constant0._Z16computeHistogramPi:
	.zero		904


//--------------------- .nv.constant0._Z9blankCallv --------------------------
	.section	.nv.constant0._Z9blankCallv,"a",@progbits
	.sectionflags	@""
	.align	4
.nv.constant0._Z9blankCallv:
	.zero		896


//--------------------- SYMBOLS --------------------------

	.type		.nv.reservedSmem.offset0,@object
	.size		.nv.reservedSmem.offset0,0x4
